//
// Generated by NVIDIA NVVM Compiler
//
// Compiler Build ID: CL-36424714
// Cuda compilation tools, release 13.0, V13.0.88
// Based on NVVM 20.0.0
//

.version 9.0
.target sm_100
.address_size 64

	// .globl	_Z12printBlockIDv
.extern .func  (.param .b32 func_retval0) vprintf
(
	.param .b64 vprintf_param_0,
	.param .b64 vprintf_param_1
)
;
.global .align 1 .b8 $str[4] = {37, 100, 10};

.visible .entry _Z12printBlockIDv()
{
	.local .align 8 .b8 	__local_depot0[8];
	.reg .b64 	%SP;
	.reg .b64 	%SPL;
	.reg .b32 	%r<5>;
	.reg .b64 	%rd<5>;

	mov.u64 	%SPL, __local_depot0;
	cvta.local.u64 	%SP, %SPL;
	add.u64 	%rd1, %SP, 0;
	add.u64 	%rd2, %SPL, 0;
	mov.u32 	%r1, %ctaid.x;
	mul.lo.s32 	%r2, %r1, 10;
	st.local.u32 	[%rd2], %r2;
	mov.u64 	%rd3, $str;
	cvta.global.u64 	%rd4, %rd3;
	{ // callseq 0, 0
	.param .b64 param0;
	st.param.b64 	[param0], %rd4;
	.param .b64 param1;
	st.param.b64 	[param1], %rd1;
	.param .b32 retval0;
	call.uni (retval0), 
	vprintf, 
	(
	param0, 
	param1
	);
	ld.param.b32 	%r3, [retval0];
	} // callseq 0
	ret;

}


// ===== COMPILED SASS (sm_100) =====

	.target	sm_100

	.elftype	@"ET_EXEC"


//--------------------- .note.nv.tkinfo           --------------------------
	.section	.note.nv.tkinfo,"",@"SHT_NOTE"
	.sectionflags	@"SHF_NOTE_NV_TKINFO"
	.tkinfo
        /*0018*/ 	.word	0x00000002
        /*0030*/ 	.string	""
        /*0030*/ 	.string	"ptxas"
        /*0030*/ 	.string	"Cuda compilation tools, release 13.0, V13.0.88"
        /*0030*/ 	.string	"Build cuda_13.0.r13.0/compiler.36424714_0"
        /*0030*/ 	.string	"-arch sm_100 -m 64 "



//--------------------- .note.nv.cuinfo           --------------------------
	.section	.note.nv.cuinfo,"",@"SHT_NOTE"
	.sectionflags	@"SHF_NOTE_NV_CUINFO"
        /*0018*/ 	.short	0x0002
        /*001a*/ 	.short	0x0064
        /*001c*/ 	.short	0x0082
	.zero		2


//--------------------- .nv.info                  --------------------------
	.section	.nv.info,"",@"SHT_CUDA_INFO"
	.align	4


	//----- nvinfo : EIATTR_REGCOUNT
	.align		4
        /*0000*/ 	.byte	0x04, 0x2f
        /*0002*/ 	.short	(.L_2 - .L_1)
	.align		4
.L_1:
        /*0004*/ 	.word	index@(_Z12printBlockIDv)
        /*0008*/ 	.word	0x00000018


	//----- nvinfo : EIATTR_FRAME_SIZE
	.align		4
.L_2:
        /*000c*/ 	.byte	0x04, 0x11
        /*000e*/ 	.short	(.L_4 - .L_3)
	.align		4
.L_3:
        /*0010*/ 	.word	index@(_Z12printBlockIDv)
        /*0014*/ 	.word	0x00000008


	//----- nvinfo : EIATTR_MIN_STACK_SIZE
	.align		4
.L_4:
        /*0018*/ 	.byte	0x04, 0x12
        /*001a*/ 	.short	(.L_6 - .L_5)
	.align		4
.L_5:
        /*001c*/ 	.word	index@(_Z12printBlockIDv)
        /*0020*/ 	.word	0x00000008
.L_6:


//--------------------- .nv.compat                --------------------------
	.section	.nv.compat,"",@"SHT_CUDA_COMPAT_INFO"
	.align	4
        /*0000*/ 	.byte	0x02, 0x09, 0x00, 0x00, 0x02, 0x02, 0x01, 0x00, 0x02, 0x05, 0x05, 0x00, 0x03, 0x07, 0x01, 0x01
        /*0010*/ 	.byte	0x02, 0x03, 0x00, 0x00, 0x02, 0x06, 0x01, 0x00, 0x04, 0x0b, 0x08, 0x00, 0x09, 0x00, 0x00, 0x00
        /*0020*/ 	.byte	0x00, 0x00, 0x00, 0x00


//--------------------- .nv.info._Z12printBlockIDv --------------------------
	.section	.nv.info._Z12printBlockIDv,"",@"SHT_CUDA_INFO"
	.sectionflags	@""
	.align	4


	//----- nvinfo : EIATTR_CUDA_API_VERSION
	.align		4
        /*0000*/ 	.byte	0x04, 0x37
        /*0002*/ 	.short	(.L_8 - .L_7)
.L_7:
        /*0004*/ 	.word	0x00000082


	//----- nvinfo : EIATTR_SPARSE_MMA_MASK
	.align		4
.L_8:
        /*0008*/ 	.byte	0x03, 0x50
        /*000a*/ 	.short	0x0000


	//----- nvinfo : EIATTR_MAXREG_COUNT
	.align		4
        /*000c*/ 	.byte	0x03, 0x1b
        /*000e*/ 	.short	0x00ff


	//----- nvinfo : EIATTR_EXTERNS
	.align		4
        /*0010*/ 	.byte	0x04, 0x0f
        /*0012*/ 	.short	(.L_10 - .L_9)


	//   ....[0]....
	.align		4
.L_9:
        /*0014*/ 	.word	index@(vprintf)


	//----- nvinfo : EIATTR_MERCURY_ISA_VERSION
	.align		4
.L_10:
        /*0018*/ 	.byte	0x03, 0x5f
        /*001a*/ 	.short	0x0101


	//----- nvinfo : EIATTR_VRC_CTA_INIT_COUNT
	.align		4
        /*001c*/ 	.byte	0x02, 0x4a
	.zero		1
	.zero		1


	//----- nvinfo : EIATTR_SYSCALL_OFFSETS
	.align		4
        /*0020*/ 	.byte	0x04, 0x46
        /*0022*/ 	.short	(.L_12 - .L_11)


	//   ....[0]....
.L_11:
        /*0024*/ 	.word	0x000000f0


	//----- nvinfo : EIATTR_EXIT_INSTR_OFFSETS
	.align		4
.L_12:
        /*0028*/ 	.byte	0x04, 0x1c
        /*002a*/ 	.short	(.L_14 - .L_13)


	//   ....[0]....
.L_13:
        /*002c*/ 	.word	0x00000100


	//----- nvinfo : EIATTR_SW_WAR
	.align		4
.L_14:
        /*0030*/ 	.byte	0x04, 0x36
        /*0032*/ 	.short	(.L_16 - .L_15)
.L_15:
        /*0034*/ 	.word	0x00000008
.L_16:


//--------------------- .nv.callgraph             --------------------------
	.section	.nv.callgraph,"",@"SHT_CUDA_CALLGRAPH"
	.align	4
	.sectionentsize	8
	.align		4
        /*0000*/ 	.word	0x00000000
	.align		4
        /*0004*/ 	.word	0xffffffff
	.align		4
        /*0008*/ 	.word	index@(_Z12printBlockIDv)
	.align		4
        /*000c*/ 	.word	index@(vprintf)
	.align		4
        /*0010*/ 	.word	0x00000000
	.align		4
        /*0014*/ 	.word	0xfffffffe
	.align		4
        /*0018*/ 	.word	0x00000000
	.align		4
        /*001c*/ 	.word	0xfffffffd
	.align		4
        /*0020*/ 	.word	0x00000000
	.align		4
        /*0024*/ 	.word	0xfffffffc


//--------------------- .nv.constant4             --------------------------
	.section	.nv.constant4,"a",@progbits
	.align	8
	.align		8
.nv.constant4:
        /*0000*/ 	.dword	vprintf
	.align		8
        /*0008*/ 	.dword	$str


//--------------------- .text._Z12printBlockIDv   --------------------------
	.section	.text._Z12printBlockIDv,"ax",@progbits
	.align	128
        .global         _Z12printBlockIDv
        .type           _Z12printBlockIDv,@function
        .size           _Z12printBlockIDv,(.L_x_2 - _Z12printBlockIDv)
        .other          _Z12printBlockIDv,@"STO_CUDA_ENTRY STV_DEFAULT"
_Z12printBlockIDv:
.text._Z12printBlockIDv:
[----:B------:R-:W0:Y:S01]  /*0000*/  LDC R1, c[0x0][0x37c] ;  /* 0x0000df00ff017b82 */ /* 0x000e220000000800 */
[----:B------:R-:W1:Y:S01]  /*0010*/  S2R R0, SR_CTAID.X ;  /* 0x0000000000007919 */ /* 0x000e620000002500 */
[----:B------:R-:W-:Y:S01]  /*0020*/  MOV R2, 0x0 ;  /* 0x0000000000027802 */ /* 0x000fe20000000f00 */
[----:B0-----:R-:W-:Y:S01]  /*0030*/  VIADD R1, R1, 0xfffffff8 ;  /* 0xfffffff801017836 */ /* 0x001fe20000000000 */
[----:B------:R-:W0:Y:S04]  /*0040*/  LDCU UR4, c[0x0][0x2f8] ;  /* 0x00005f00ff0477ac */ /* 0x000e280008000800 */
[----:B------:R-:W2:Y:S01]  /*0050*/  LDC.64 R2, c[0x4][R2] ;  /* 0x0100000002027b82 */ /* 0x000ea20000000a00 */
[----:B------:R-:W3:Y:S01]  /*0060*/  LDCU.64 UR6, c[0x4][0x8] ;  /* 0x01000100ff0677ac */ /* 0x000ee20008000a00 */
[----:B------:R-:W4:Y:S01]  /*0070*/  LDCU UR5, c[0x0][0x2fc] ;  /* 0x00005f80ff0577ac */ /* 0x000f220008000800 */
[----:B0-----:R-:W-:Y:S01]  /*0080*/  IADD3 R6, P0, PT, R1, UR4, RZ ;  /* 0x0000000401067c10 */ /* 0x001fe2000ff1e0ff */
[----:B---3--:R-:W-:Y:S01]  /*0090*/  IMAD.U32 R4, RZ, RZ, UR6 ;  /* 0x00000006ff047e24 */ /* 0x008fe2000f8e00ff */
[----:B------:R-:W-:-:S03]  /*00a0*/  MOV R5, UR7 ;  /* 0x0000000700057c02 */ /* 0x000fc60008000f00 */
[----:B----4-:R-:W-:Y:S02]  /*00b0*/  IMAD.X R7, RZ, RZ, UR5, P0 ;  /* 0x00000005ff077e24 */ /* 0x010fe400080e06ff */
[----:B-1----:R-:W-:-:S05]  /*00c0*/  IMAD R0, R0, 0xa, RZ ;  /* 0x0000000a00007824 */ /* 0x002fca00078e02ff */
[----:B------:R0:W-:Y:S02]  /*00d0*/  STL [R1], R0 ;  /* 0x0000000001007387 */ /* 0x0001e40000100800 */
[----:B------:R-:W-:-:S07]  /*00e0*/  LEPC R20, `(.L_x_0) ;  /* 0x000000001014794e */ /* 0x000fce0000000000 */
[----:B0-2---:R-:W-:Y:S05]  /*00f0*/  CALL.ABS.NOINC R2 ;  /* 0x0000000002007343 */ /* 0x005fea0003c00000 */
.L_x_0:
[----:B------:R-:W-:Y:S05]  /*0100*/  EXIT ;  /* 0x000000000000794d */ /* 0x000fea0003800000 */
.L_x_1:
[----:B------:R-:W-:-:S00]  /*0110*/  BRA `(.L_x_1) ;  /* 0xfffffffc00fc7947 */ /* 0x000fc0000383ffff */
[----:B------:R-:W-:-:S00]  /*0120*/  NOP ;  /* 0x0000000000007918 */ /* 0x000fc00000000000 */
        /* <DEDUP_REMOVED lines=13> */
.L_x_2:


//--------------------- .nv.global.init           --------------------------
	.section	.nv.global.init,"aw",@progbits
.nv.global.init:
	.type		$str,@object
	.size		$str,(.L_0 - $str)
$str:
        /*0000*/ 	.byte	0x25, 0x64, 0x0a, 0x00
.L_0:


//--------------------- .nv.shared.reserved.0     --------------------------
	.section	.nv.shared.reserved.0,"aw",@nobits
	.weak		__nv_reservedSMEM_offset_0_alias
	.size		__nv_reservedSMEM_offset_0_alias, 0, 64
	.other		__nv_reservedSMEM_offset_0_alias,@"STO_CUDA_RESERVED_SHARED STV_DEFAULT"
__nv_reservedSMEM_offset_0_alias:
	.zero		0
	.zero		64


//--------------------- .nv.constant0._Z12printBlockIDv --------------------------
	.section	.nv.constant0._Z12printBlockIDv,"a",@progbits
	.sectionflags	@""
	.align	4
.nv.constant0._Z12printBlockIDv:
	.zero		896


//--------------------- SYMBOLS --------------------------

	.type		.nv.reservedSmem.offset0,@object
	.size		.nv.reservedSmem.offset0,0x4
	.type		vprintf,@function
